//
// Generated by NVIDIA NVVM Compiler
//
// Compiler Build ID: CL-36424714
// Cuda compilation tools, release 13.0, V13.0.88
// Based on NVVM 20.0.0
//

.version 9.0
.target sm_100
.address_size 64

	// .globl	_Z12sortIntoBinsPdPi

.visible .entry _Z12sortIntoBinsPdPi(
	.param .u64 .ptr .align 1 _Z12sortIntoBinsPdPi_param_0,
	.param .u64 .ptr .align 1 _Z12sortIntoBinsPdPi_param_1
)
{
	.local .align 16 .b8 	__local_depot0[64];
	.reg .b64 	%SP;
	.reg .b64 	%SPL;
	.reg .b32 	%r<167>;
	.reg .b64 	%rd<41>;
	.reg .b64 	%fd<17>;

	mov.u64 	%SPL, __local_depot0;
	ld.param.u64 	%rd1, [_Z12sortIntoBinsPdPi_param_0];
	ld.param.u64 	%rd2, [_Z12sortIntoBinsPdPi_param_1];
	add.u64 	%rd4, %SPL, 0;
	mov.b32 	%r1, 0;
	st.local.v4.u32 	[%rd4], {%r1, %r1, %r1, %r1};
	st.local.v4.u32 	[%rd4+16], {%r1, %r1, %r1, %r1};
	st.local.v4.u32 	[%rd4+32], {%r1, %r1, %r1, %r1};
	st.local.v4.u32 	[%rd4+48], {%r1, %r1, %r1, %r1};
	mov.u32 	%r2, %ctaid.x;
	mov.u32 	%r3, %ntid.x;
	mov.u32 	%r4, %tid.x;
	mad.lo.s32 	%r5, %r2, %r3, %r4;
	shl.b32 	%r6, %r5, 4;
	cvta.to.global.u64 	%rd5, %rd1;
	mul.wide.s32 	%rd6, %r6, 8;
	add.s64 	%rd7, %rd5, %rd6;
	ld.global.f64 	%fd1, [%rd7];
	cvt.rzi.s32.f64 	%r7, %fd1;
	shr.s32 	%r8, %r7, 31;
	shr.u32 	%r9, %r8, 28;
	add.s32 	%r10, %r7, %r9;
	and.b32  	%r11, %r10, -16;
	sub.s32 	%r12, %r7, %r11;
	mul.wide.s32 	%rd8, %r12, 4;
	add.s64 	%rd9, %rd4, %rd8;
	ld.local.u32 	%r13, [%rd9];
	add.s32 	%r14, %r13, 1;
	st.local.u32 	[%rd9], %r14;
	ld.global.f64 	%fd2, [%rd7+8];
	cvt.rzi.s32.f64 	%r15, %fd2;
	shr.s32 	%r16, %r15, 31;
	shr.u32 	%r17, %r16, 28;
	add.s32 	%r18, %r15, %r17;
	and.b32  	%r19, %r18, -16;
	sub.s32 	%r20, %r15, %r19;
	mul.wide.s32 	%rd10, %r20, 4;
	add.s64 	%rd11, %rd4, %rd10;
	ld.local.u32 	%r21, [%rd11];
	add.s32 	%r22, %r21, 1;
	st.local.u32 	[%rd11], %r22;
	ld.global.f64 	%fd3, [%rd7+16];
	cvt.rzi.s32.f64 	%r23, %fd3;
	shr.s32 	%r24, %r23, 31;
	shr.u32 	%r25, %r24, 28;
	add.s32 	%r26, %r23, %r25;
	and.b32  	%r27, %r26, -16;
	sub.s32 	%r28, %r23, %r27;
	mul.wide.s32 	%rd12, %r28, 4;
	add.s64 	%rd13, %rd4, %rd12;
	ld.local.u32 	%r29, [%rd13];
	add.s32 	%r30, %r29, 1;
	st.local.u32 	[%rd13], %r30;
	ld.global.f64 	%fd4, [%rd7+24];
	cvt.rzi.s32.f64 	%r31, %fd4;
	shr.s32 	%r32, %r31, 31;
	shr.u32 	%r33, %r32, 28;
	add.s32 	%r34, %r31, %r33;
	and.b32  	%r35, %r34, -16;
	sub.s32 	%r36, %r31, %r35;
	mul.wide.s32 	%rd14, %r36, 4;
	add.s64 	%rd15, %rd4, %rd14;
	ld.local.u32 	%r37, [%rd15];
	add.s32 	%r38, %r37, 1;
	st.local.u32 	[%rd15], %r38;
	ld.global.f64 	%fd5, [%rd7+32];
	cvt.rzi.s32.f64 	%r39, %fd5;
	shr.s32 	%r40, %r39, 31;
	shr.u32 	%r41, %r40, 28;
	add.s32 	%r42, %r39, %r41;
	and.b32  	%r43, %r42, -16;
	sub.s32 	%r44, %r39, %r43;
	mul.wide.s32 	%rd16, %r44, 4;
	add.s64 	%rd17, %rd4, %rd16;
	ld.local.u32 	%r45, [%rd17];
	add.s32 	%r46, %r45, 1;
	st.local.u32 	[%rd17], %r46;
	ld.global.f64 	%fd6, [%rd7+40];
	cvt.rzi.s32.f64 	%r47, %fd6;
	shr.s32 	%r48, %r47, 31;
	shr.u32 	%r49, %r48, 28;
	add.s32 	%r50, %r47, %r49;
	and.b32  	%r51, %r50, -16;
	sub.s32 	%r52, %r47, %r51;
	mul.wide.s32 	%rd18, %r52, 4;
	add.s64 	%rd19, %rd4, %rd18;
	ld.local.u32 	%r53, [%rd19];
	add.s32 	%r54, %r53, 1;
	st.local.u32 	[%rd19], %r54;
	ld.global.f64 	%fd7, [%rd7+48];
	cvt.rzi.s32.f64 	%r55, %fd7;
	shr.s32 	%r56, %r55, 31;
	shr.u32 	%r57, %r56, 28;
	add.s32 	%r58, %r55, %r57;
	and.b32  	%r59, %r58, -16;
	sub.s32 	%r60, %r55, %r59;
	mul.wide.s32 	%rd20, %r60, 4;
	add.s64 	%rd21, %rd4, %rd20;
	ld.local.u32 	%r61, [%rd21];
	add.s32 	%r62, %r61, 1;
	st.local.u32 	[%rd21], %r62;
	ld.global.f64 	%fd8, [%rd7+56];
	cvt.rzi.s32.f64 	%r63, %fd8;
	shr.s32 	%r64, %r63, 31;
	shr.u32 	%r65, %r64, 28;
	add.s32 	%r66, %r63, %r65;
	and.b32  	%r67, %r66, -16;
	sub.s32 	%r68, %r63, %r67;
	mul.wide.s32 	%rd22, %r68, 4;
	add.s64 	%rd23, %rd4, %rd22;
	ld.local.u32 	%r69, [%rd23];
	add.s32 	%r70, %r69, 1;
	st.local.u32 	[%rd23], %r70;
	ld.global.f64 	%fd9, [%rd7+64];
	cvt.rzi.s32.f64 	%r71, %fd9;
	shr.s32 	%r72, %r71, 31;
	shr.u32 	%r73, %r72, 28;
	add.s32 	%r74, %r71, %r73;
	and.b32  	%r75, %r74, -16;
	sub.s32 	%r76, %r71, %r75;
	mul.wide.s32 	%rd24, %r76, 4;
	add.s64 	%rd25, %rd4, %rd24;
	ld.local.u32 	%r77, [%rd25];
	add.s32 	%r78, %r77, 1;
	st.local.u32 	[%rd25], %r78;
	ld.global.f64 	%fd10, [%rd7+72];
	cvt.rzi.s32.f64 	%r79, %fd10;
	shr.s32 	%r80, %r79, 31;
	shr.u32 	%r81, %r80, 28;
	add.s32 	%r82, %r79, %r81;
	and.b32  	%r83, %r82, -16;
	sub.s32 	%r84, %r79, %r83;
	mul.wide.s32 	%rd26, %r84, 4;
	add.s64 	%rd27, %rd4, %rd26;
	ld.local.u32 	%r85, [%rd27];
	add.s32 	%r86, %r85, 1;
	st.local.u32 	[%rd27], %r86;
	ld.global.f64 	%fd11, [%rd7+80];
	cvt.rzi.s32.f64 	%r87, %fd11;
	shr.s32 	%r88, %r87, 31;
	shr.u32 	%r89, %r88, 28;
	add.s32 	%r90, %r87, %r89;
	and.b32  	%r91, %r90, -16;
	sub.s32 	%r92, %r87, %r91;
	mul.wide.s32 	%rd28, %r92, 4;
	add.s64 	%rd29, %rd4, %rd28;
	ld.local.u32 	%r93, [%rd29];
	add.s32 	%r94, %r93, 1;
	st.local.u32 	[%rd29], %r94;
	ld.global.f64 	%fd12, [%rd7+88];
	cvt.rzi.s32.f64 	%r95, %fd12;
	shr.s32 	%r96, %r95, 31;
	shr.u32 	%r97, %r96, 28;
	add.s32 	%r98, %r95, %r97;
	and.b32  	%r99, %r98, -16;
	sub.s32 	%r100, %r95, %r99;
	mul.wide.s32 	%rd30, %r100, 4;
	add.s64 	%rd31, %rd4, %rd30;
	ld.local.u32 	%r101, [%rd31];
	add.s32 	%r102, %r101, 1;
	st.local.u32 	[%rd31], %r102;
	ld.global.f64 	%fd13, [%rd7+96];
	cvt.rzi.s32.f64 	%r103, %fd13;
	shr.s32 	%r104, %r103, 31;
	shr.u32 	%r105, %r104, 28;
	add.s32 	%r106, %r103, %r105;
	and.b32  	%r107, %r106, -16;
	sub.s32 	%r108, %r103, %r107;
	mul.wide.s32 	%rd32, %r108, 4;
	add.s64 	%rd33, %rd4, %rd32;
	ld.local.u32 	%r109, [%rd33];
	add.s32 	%r110, %r109, 1;
	st.local.u32 	[%rd33], %r110;
	ld.global.f64 	%fd14, [%rd7+104];
	cvt.rzi.s32.f64 	%r111, %fd14;
	shr.s32 	%r112, %r111, 31;
	shr.u32 	%r113, %r112, 28;
	add.s32 	%r114, %r111, %r113;
	and.b32  	%r115, %r114, -16;
	sub.s32 	%r116, %r111, %r115;
	mul.wide.s32 	%rd34, %r116, 4;
	add.s64 	%rd35, %rd4, %rd34;
	ld.local.u32 	%r117, [%rd35];
	add.s32 	%r118, %r117, 1;
	st.local.u32 	[%rd35], %r118;
	ld.global.f64 	%fd15, [%rd7+112];
	cvt.rzi.s32.f64 	%r119, %fd15;
	shr.s32 	%r120, %r119, 31;
	shr.u32 	%r121, %r120, 28;
	add.s32 	%r122, %r119, %r121;
	and.b32  	%r123, %r122, -16;
	sub.s32 	%r124, %r119, %r123;
	mul.wide.s32 	%rd36, %r124, 4;
	add.s64 	%rd37, %rd4, %rd36;
	ld.local.u32 	%r125, [%rd37];
	add.s32 	%r126, %r125, 1;
	st.local.u32 	[%rd37], %r126;
	ld.global.f64 	%fd16, [%rd7+120];
	cvt.rzi.s32.f64 	%r127, %fd16;
	shr.s32 	%r128, %r127, 31;
	shr.u32 	%r129, %r128, 28;
	add.s32 	%r130, %r127, %r129;
	and.b32  	%r131, %r130, -16;
	sub.s32 	%r132, %r127, %r131;
	mul.wide.s32 	%rd38, %r132, 4;
	add.s64 	%rd39, %rd4, %rd38;
	ld.local.u32 	%r133, [%rd39];
	add.s32 	%r134, %r133, 1;
	st.local.u32 	[%rd39], %r134;
	cvta.to.global.u64 	%rd40, %rd2;
	ld.local.v4.u32 	{%r135, %r136, %r137, %r138}, [%rd4];
	atom.global.add.u32 	%r139, [%rd40], %r135;
	atom.global.add.u32 	%r140, [%rd40+4], %r136;
	atom.global.add.u32 	%r141, [%rd40+8], %r137;
	atom.global.add.u32 	%r142, [%rd40+12], %r138;
	ld.local.v4.u32 	{%r143, %r144, %r145, %r146}, [%rd4+16];
	atom.global.add.u32 	%r147, [%rd40+16], %r143;
	atom.global.add.u32 	%r148, [%rd40+20], %r144;
	atom.global.add.u32 	%r149, [%rd40+24], %r145;
	atom.global.add.u32 	%r150, [%rd40+28], %r146;
	ld.local.v4.u32 	{%r151, %r152, %r153, %r154}, [%rd4+32];
	atom.global.add.u32 	%r155, [%rd40+32], %r151;
	atom.global.add.u32 	%r156, [%rd40+36], %r152;
	atom.global.add.u32 	%r157, [%rd40+40], %r153;
	atom.global.add.u32 	%r158, [%rd40+44], %r154;
	ld.local.v4.u32 	{%r159, %r160, %r161, %r162}, [%rd4+48];
	atom.global.add.u32 	%r163, [%rd40+48], %r159;
	atom.global.add.u32 	%r164, [%rd40+52], %r160;
	atom.global.add.u32 	%r165, [%rd40+56], %r161;
	atom.global.add.u32 	%r166, [%rd40+60], %r162;
	ret;

}


// ===== COMPILED SASS (sm_100) =====

	.target	sm_100

	.elftype	@"ET_EXEC"


//--------------------- .note.nv.tkinfo           --------------------------
	.section	.note.nv.tkinfo,"",@"SHT_NOTE"
	.sectionflags	@"SHF_NOTE_NV_TKINFO"
	.tkinfo
        /*0018*/ 	.word	0x00000002
        /*0030*/ 	.string	""
        /*0030*/ 	.string	"ptxas"
        /*0030*/ 	.string	"Cuda compilation tools, release 13.0, V13.0.88"
        /*0030*/ 	.string	"Build cuda_13.0.r13.0/compiler.36424714_0"
        /*0030*/ 	.string	"-arch sm_100 -m 64 "



//--------------------- .note.nv.cuinfo           --------------------------
	.section	.note.nv.cuinfo,"",@"SHT_NOTE"
	.sectionflags	@"SHF_NOTE_NV_CUINFO"
        /*0018*/ 	.short	0x0002
        /*001a*/ 	.short	0x0064
        /*001c*/ 	.short	0x0082
	.zero		2


//--------------------- .nv.info                  --------------------------
	.section	.nv.info,"",@"SHT_CUDA_INFO"
	.align	4


	//----- nvinfo : EIATTR_REGCOUNT
	.align		4
        /*0000*/ 	.byte	0x04, 0x2f
        /*0002*/ 	.short	(.L_1 - .L_0)
	.align		4
.L_0:
        /*0004*/ 	.word	index@(_Z12sortIntoBinsPdPi)
        /*0008*/ 	.word	0x0000001a


	//----- nvinfo : EIATTR_FRAME_SIZE
	.align		4
.L_1:
        /*000c*/ 	.byte	0x04, 0x11
        /*000e*/ 	.short	(.L_3 - .L_2)
	.align		4
.L_2:
        /*0010*/ 	.word	index@(_Z12sortIntoBinsPdPi)
        /*0014*/ 	.word	0x00000040


	//----- nvinfo : EIATTR_MIN_STACK_SIZE
	.align		4
.L_3:
        /*0018*/ 	.byte	0x04, 0x12
        /*001a*/ 	.short	(.L_5 - .L_4)
	.align		4
.L_4:
        /*001c*/ 	.word	index@(_Z12sortIntoBinsPdPi)
        /*0020*/ 	.word	0x00000040
.L_5:


//--------------------- .nv.compat                --------------------------
	.section	.nv.compat,"",@"SHT_CUDA_COMPAT_INFO"
	.align	4
        /*0000*/ 	.byte	0x02, 0x09, 0x00, 0x00, 0x02, 0x02, 0x01, 0x00, 0x02, 0x05, 0x05, 0x00, 0x03, 0x07, 0x01, 0x01
        /*0010*/ 	.byte	0x02, 0x03, 0x00, 0x00, 0x02, 0x06, 0x01, 0x00, 0x04, 0x0b, 0x08, 0x00, 0x09, 0x00, 0x00, 0x00
        /*0020*/ 	.byte	0x00, 0x00, 0x00, 0x00


//--------------------- .nv.info._Z12sortIntoBinsPdPi --------------------------
	.section	.nv.info._Z12sortIntoBinsPdPi,"",@"SHT_CUDA_INFO"
	.sectionflags	@""
	.align	4


	//----- nvinfo : EIATTR_CUDA_API_VERSION
	.align		4
        /*0000*/ 	.byte	0x04, 0x37
        /*0002*/ 	.short	(.L_7 - .L_6)
.L_6:
        /*0004*/ 	.word	0x00000082


	//----- nvinfo : EIATTR_KPARAM_INFO
	.align		4
.L_7:
        /*0008*/ 	.byte	0x04, 0x17
        /*000a*/ 	.short	(.L_9 - .L_8)
.L_8:
        /*000c*/ 	.word	0x00000000
        /*0010*/ 	.short	0x0001
        /*0012*/ 	.short	0x0008
        /*0014*/ 	.byte	0x00, 0xf5, 0x21, 0x00


	//----- nvinfo : EIATTR_KPARAM_INFO
	.align		4
.L_9:
        /*0018*/ 	.byte	0x04, 0x17
        /*001a*/ 	.short	(.L_11 - .L_10)
.L_10:
        /*001c*/ 	.word	0x00000000
        /*0020*/ 	.short	0x0000
        /*0022*/ 	.short	0x0000
        /*0024*/ 	.byte	0x00, 0xf5, 0x21, 0x00


	//----- nvinfo : EIATTR_SPARSE_MMA_MASK
	.align		4
.L_11:
        /*0028*/ 	.byte	0x03, 0x50
        /*002a*/ 	.short	0x0000


	//----- nvinfo : EIATTR_MAXREG_COUNT
	.align		4
        /*002c*/ 	.byte	0x03, 0x1b
        /*002e*/ 	.short	0x00ff


	//----- nvinfo : EIATTR_MERCURY_ISA_VERSION
	.align		4
        /*0030*/ 	.byte	0x03, 0x5f
        /*0032*/ 	.short	0x0101


	//----- nvinfo : EIATTR_INT_WARP_WIDE_INSTR_OFFSETS
	.align		4
        /*0034*/ 	.byte	0x04, 0x31
        /*0036*/ 	.short	(.L_13 - .L_12)


	//   ....[0]....
.L_12:
        /*0038*/ 	.word	0x00000b40


	//   ....[1]....
        /*003c*/ 	.word	0x00000bc0


	//   ....[2]....
        /*0040*/ 	.word	0x00000bd0


	//   ....[3]....
        /*0044*/ 	.word	0x00000be0


	//   ....[4]....
        /*0048*/ 	.word	0x00000bf0


	//   ....[5]....
        /*004c*/ 	.word	0x00000c00


	//   ....[6]....
        /*0050*/ 	.word	0x00000c10


	//   ....[7]....
        /*0054*/ 	.word	0x00000c20


	//   ....[8]....
        /*0058*/ 	.word	0x00000c30


	//   ....[9]....
        /*005c*/ 	.word	0x00000c40


	//   ....[10]....
        /*0060*/ 	.word	0x00000c50


	//   ....[11]....
        /*0064*/ 	.word	0x00000c60


	//   ....[12]....
        /*0068*/ 	.word	0x00000c70


	//   ....[13]....
        /*006c*/ 	.word	0x00000c80


	//   ....[14]....
        /*0070*/ 	.word	0x00000c90


	//   ....[15]....
        /*0074*/ 	.word	0x00000ca0


	//   ....[16]....
        /*0078*/ 	.word	0x00000cb0


	//----- nvinfo : EIATTR_VRC_CTA_INIT_COUNT
	.align		4
.L_13:
        /*007c*/ 	.byte	0x02, 0x4a
	.zero		1
	.zero		1


	//----- nvinfo : EIATTR_EXIT_INSTR_OFFSETS
	.align		4
        /*0080*/ 	.byte	0x04, 0x1c
        /*0082*/ 	.short	(.L_15 - .L_14)


	//   ....[0]....
.L_14:
        /*0084*/ 	.word	0x00000ec0


	//----- nvinfo : EIATTR_CBANK_PARAM_SIZE
	.align		4
.L_15:
        /*0088*/ 	.byte	0x03, 0x19
        /*008a*/ 	.short	0x0010


	//----- nvinfo : EIATTR_PARAM_CBANK
	.align		4
        /*008c*/ 	.byte	0x04, 0x0a
        /*008e*/ 	.short	(.L_17 - .L_16)
	.align		4
.L_16:
        /*0090*/ 	.word	index@(.nv.constant0._Z12sortIntoBinsPdPi)
        /*0094*/ 	.short	0x0380
        /*0096*/ 	.short	0x0010


	//----- nvinfo : EIATTR_SW_WAR
	.align		4
.L_17:
        /*0098*/ 	.byte	0x04, 0x36
        /*009a*/ 	.short	(.L_19 - .L_18)
.L_18:
        /*009c*/ 	.word	0x00000008
.L_19:


//--------------------- .nv.callgraph             --------------------------
	.section	.nv.callgraph,"",@"SHT_CUDA_CALLGRAPH"
	.align	4
	.sectionentsize	8
	.align		4
        /*0000*/ 	.word	0x00000000
	.align		4
        /*0004*/ 	.word	0xffffffff
	.align		4
        /*0008*/ 	.word	0x00000000
	.align		4
        /*000c*/ 	.word	0xfffffffe
	.align		4
        /*0010*/ 	.word	0x00000000
	.align		4
        /*0014*/ 	.word	0xfffffffd
	.align		4
        /*0018*/ 	.word	0x00000000
	.align		4
        /*001c*/ 	.word	0xfffffffc


//--------------------- .text._Z12sortIntoBinsPdPi --------------------------
	.section	.text._Z12sortIntoBinsPdPi,"ax",@progbits
	.align	128
        .global         _Z12sortIntoBinsPdPi
        .type           _Z12sortIntoBinsPdPi,@function
        .size           _Z12sortIntoBinsPdPi,(.L_x_1 - _Z12sortIntoBinsPdPi)
        .other          _Z12sortIntoBinsPdPi,@"STO_CUDA_ENTRY STV_DEFAULT"
_Z12sortIntoBinsPdPi:
.text._Z12sortIntoBinsPdPi:
[----:B------:R-:W0:Y:S01]  /*0000*/  LDC R1, c[0x0][0x37c] ;  /* 0x0000df00ff017b82 */ /* 0x000e220000000800 */
[----:B------:R-:W1:Y:S07]  /*0010*/  S2R R3, SR_TID.X ;  /* 0x0000000000037919 */ /* 0x000e6e0000002100 */
[----:B------:R-:W1:Y:S01]  /*0020*/  S2UR UR4, SR_CTAID.X ;  /* 0x00000000000479c3 */ /* 0x000e620000002500 */
[----:B------:R-:W2:Y:S01]  /*0030*/  LDCU.64 UR8, c[0x0][0x358] ;  /* 0x00006b00ff0877ac */ /* 0x000ea20008000a00 */
[----:B0-----:R-:W-:Y:S01]  /*0040*/  VIADD R1, R1, 0xffffffc0 ;  /* 0xffffffc001017836 */ /* 0x001fe20000000000 */
[----:B------:R-:W0:Y:S05]  /*0050*/  LDCU.64 UR6, c[0x0][0x388] ;  /* 0x00007100ff0677ac */ /* 0x000e2a0008000a00 */
[----:B------:R-:W1:Y:S08]  /*0060*/  LDC R0, c[0x0][0x360] ;  /* 0x0000d800ff007b82 */ /* 0x000e700000000800 */
[----:B------:R-:W3:Y:S01]  /*0070*/  LDC.64 R6, c[0x0][0x380] ;  /* 0x0000e000ff067b82 */ /* 0x000ee20000000a00 */
[----:B-1----:R-:W-:-:S04]  /*0080*/  IMAD R0, R0, UR4, R3 ;  /* 0x0000000400007c24 */ /* 0x002fc8000f8e0203 */
[----:B------:R-:W-:-:S04]  /*0090*/  IMAD.SHL.U32 R3, R0, 0x10, RZ ;  /* 0x0000001000037824 */ /* 0x000fc800078e00ff */
[----:B---3--:R-:W-:-:S05]  /*00a0*/  IMAD.WIDE R6, R3, 0x8, R6 ;  /* 0x0000000803067825 */ /* 0x008fca00078e0206 */
[----:B--2---:R-:W2:Y:S04]  /*00b0*/  LDG.E.64 R2, desc[UR8][R6.64] ;  /* 0x0000000806027981 */ /* 0x004ea8000c1e1b00 */
[----:B------:R-:W3:Y:S04]  /*00c0*/  LDG.E.64 R8, desc[UR8][R6.64+0x8] ;  /* 0x0000080806087981 */ /* 0x000ee8000c1e1b00 */
[----:B------:R-:W-:Y:S04]  /*00d0*/  STL.128 [R1], RZ ;  /* 0x000000ff01007387 */ /* 0x000fe80000100c00 */
[----:B------:R-:W-:Y:S04]  /*00e0*/  STL.128 [R1+0x10], RZ ;  /* 0x000010ff01007387 */ /* 0x000fe80000100c00 */
[----:B------:R-:W-:Y:S04]  /*00f0*/  STL.128 [R1+0x20], RZ ;  /* 0x000020ff01007387 */ /* 0x000fe80000100c00 */
[----:B------:R-:W-:Y:S01]  /*0100*/  STL.128 [R1+0x30], RZ ;  /* 0x000030ff01007387 */ /* 0x000fe20000100c00 */
[----:B--2---:R-:W1:Y:S02]  /*0110*/  F2I.F64.TRUNC R2, R2 ;  /* 0x0000000200027311 */ /* 0x004e64000030d100 */
[----:B-1----:R-:W-:-:S04]  /*0120*/  SHF.R.S32.HI R5, RZ, 0x1f, R2 ;  /* 0x0000001fff057819 */ /* 0x002fc80000011402 */
[----:B------:R-:W-:-:S04]  /*0130*/  LEA.HI R5, R5, R2, RZ, 0x4 ;  /* 0x0000000205057211 */ /* 0x000fc800078f20ff */
[----:B------:R-:W-:-:S05]  /*0140*/  LOP3.LUT R5, R5, 0xfffffff0, RZ, 0xc0, !PT ;  /* 0xfffffff005057812 */ /* 0x000fca00078ec0ff */
[----:B------:R-:W-:Y:S02]  /*0150*/  IMAD.IADD R0, R2, 0x1, -R5 ;  /* 0x0000000102007824 */ /* 0x000fe400078e0a05 */
[----:B---3--:R1:W2:Y:S01]  /*0160*/  F2I.F64.TRUNC R2, R8 ;  /* 0x0000000800027311 */ /* 0x0082a2000030d100 */
[----:B------:R-:W3:Y:S01]  /*0170*/  LDG.E.64 R4, desc[UR8][R6.64+0x10] ;  /* 0x0000100806047981 */ /* 0x000ee2000c1e1b00 */
[----:B------:R-:W-:-:S05]  /*0180*/  IMAD R11, R0, 0x4, R1 ;  /* 0x00000004000b7824 */ /* 0x000fca00078e0201 */
[----:B------:R-:W4:Y:S04]  /*0190*/  LDL R0, [R11] ;  /* 0x000000000b007983 */ /* 0x000f280000100800 */
[----:B-1----:R-:W5:Y:S01]  /*01a0*/  LDG.E.64 R8, desc[UR8][R6.64+0x18] ;  /* 0x0000180806087981 */ /* 0x002f62000c1e1b00 */
[----:B--2---:R-:W-:-:S04]  /*01b0*/  SHF.R.S32.HI R3, RZ, 0x1f, R2 ;  /* 0x0000001fff037819 */ /* 0x004fc80000011402 */
[----:B------:R-:W-:-:S04]  /*01c0*/  LEA.HI R3, R3, R2, RZ, 0x4 ;  /* 0x0000000203037211 */ /* 0x000fc800078f20ff */
[----:B------:R-:W-:-:S05]  /*01d0*/  LOP3.LUT R3, R3, 0xfffffff0, RZ, 0xc0, !PT ;  /* 0xfffffff003037812 */ /* 0x000fca00078ec0ff */
[----:B------:R-:W-:-:S04]  /*01e0*/  IMAD.IADD R2, R2, 0x1, -R3 ;  /* 0x0000000102027824 */ /* 0x000fc800078e0a03 */
[----:B------:R-:W-:Y:S01]  /*01f0*/  IMAD R2, R2, 0x4, R1 ;  /* 0x0000000402027824 */ /* 0x000fe200078e0201 */
[----:B----4-:R-:W-:-:S05]  /*0200*/  IADD3 R0, PT, PT, R0, 0x1, RZ ;  /* 0x0000000100007810 */ /* 0x010fca0007ffe0ff */
[----:B------:R1:W-:Y:S04]  /*0210*/  STL [R11], R0 ;  /* 0x000000000b007387 */ /* 0x0003e80000100800 */
[----:B------:R-:W2:Y:S01]  /*0220*/  LDL R3, [R2] ;  /* 0x0000000002037983 */ /* 0x000ea20000100800 */
[----:B---3--:R-:W3:Y:S02]  /*0230*/  F2I.F64.TRUNC R4, R4 ;  /* 0x0000000400047311 */ /* 0x008ee4000030d100 */
[----:B---3--:R-:W-:-:S04]  /*0240*/  SHF.R.S32.HI R13, RZ, 0x1f, R4 ;  /* 0x0000001fff0d7819 */ /* 0x008fc80000011404 */
[----:B------:R-:W-:-:S04]  /*0250*/  LEA.HI R13, R13, R4, RZ, 0x4 ;  /* 0x000000040d0d7211 */ /* 0x000fc800078f20ff */
[----:B------:R-:W-:-:S05]  /*0260*/  LOP3.LUT R13, R13, 0xfffffff0, RZ, 0xc0, !PT ;  /* 0xfffffff00d0d7812 */ /* 0x000fca00078ec0ff */
[----:B------:R-:W-:Y:S01]  /*0270*/  IMAD.IADD R10, R4, 0x1, -R13 ;  /* 0x00000001040a7824 */ /* 0x000fe200078e0a0d */
[----:B-----5:R-:W3:Y:S01]  /*0280*/  F2I.F64.TRUNC R8, R8 ;  /* 0x0000000800087311 */ /* 0x020ee2000030d100 */
[----:B------:R-:W4:Y:S02]  /*0290*/  LDG.E.64 R4, desc[UR8][R6.64+0x20] ;  /* 0x0000200806047981 */ /* 0x000f24000c1e1b00 */
[----:B------:R-:W-:Y:S02]  /*02a0*/  IMAD R10, R10, 0x4, R1 ;  /* 0x000000040a0a7824 */ /* 0x000fe400078e0201 */
[----:B--2---:R-:W-:-:S05]  /*02b0*/  VIADD R3, R3, 0x1 ;  /* 0x0000000103037836 */ /* 0x004fca0000000000 */
[----:B------:R2:W-:Y:S04]  /*02c0*/  STL [R2], R3 ;  /* 0x0000000302007387 */ /* 0x0005e80000100800 */
[----:B-1----:R-:W5:Y:S01]  /*02d0*/  LDL R0, [R10] ;  /* 0x000000000a007983 */ /* 0x002f620000100800 */
[----:B---3--:R-:W-:-:S04]  /*02e0*/  SHF.R.S32.HI R11, RZ, 0x1f, R8 ;  /* 0x0000001fff0b7819 */ /* 0x008fc80000011408 */
[----:B------:R-:W-:Y:S01]  /*02f0*/  LEA.HI R11, R11, R8, RZ, 0x4 ;  /* 0x000000080b0b7211 */ /* 0x000fe200078f20ff */
[----:B--2---:R-:W2:Y:S03]  /*0300*/  LDG.E.64 R2, desc[UR8][R6.64+0x28] ;  /* 0x0000280806027981 */ /* 0x004ea6000c1e1b00 */
[----:B------:R-:W-:-:S05]  /*0310*/  LOP3.LUT R11, R11, 0xfffffff0, RZ, 0xc0, !PT ;  /* 0xfffffff00b0b7812 */ /* 0x000fca00078ec0ff */
[----:B------:R-:W-:-:S04]  /*0320*/  IMAD.IADD R12, R8, 0x1, -R11 ;  /* 0x00000001080c7824 */ /* 0x000fc800078e0a0b */
[----:B------:R-:W-:Y:S01]  /*0330*/  IMAD R12, R12, 0x4, R1 ;  /* 0x000000040c0c7824 */ /* 0x000fe200078e0201 */
[----:B----4-:R-:W1:Y:S01]  /*0340*/  F2I.F64.TRUNC R4, R4 ;  /* 0x0000000400047311 */ /* 0x010e62000030d100 */
[----:B-----5:R-:W-:-:S05]  /*0350*/  IADD3 R11, PT, PT, R0, 0x1, RZ ;  /* 0x00000001000b7810 */ /* 0x020fca0007ffe0ff */
[----:B------:R3:W-:Y:S04]  /*0360*/  STL [R10], R11 ;  /* 0x0000000b0a007387 */ /* 0x0007e80000100800 */
[----:B------:R-:W4:Y:S01]  /*0370*/  LDL R0, [R12] ;  /* 0x000000000c007983 */ /* 0x000f220000100800 */
[----:B-1----:R-:W-:-:S04]  /*0380*/  SHF.R.S32.HI R9, RZ, 0x1f, R4 ;  /* 0x0000001fff097819 */ /* 0x002fc80000011404 */
[----:B------:R-:W-:-:S04]  /*0390*/  LEA.HI R9, R9, R4, RZ, 0x4 ;  /* 0x0000000409097211 */ /* 0x000fc800078f20ff */
[----:B------:R-:W-:-:S05]  /*03a0*/  LOP3.LUT R9, R9, 0xfffffff0, RZ, 0xc0, !PT ;  /* 0xfffffff009097812 */ /* 0x000fca00078ec0ff */
[----:B------:R-:W-:Y:S01]  /*03b0*/  IMAD.IADD R8, R4, 0x1, -R9 ;  /* 0x0000000104087824 */ /* 0x000fe200078e0a09 */
[----:B--2---:R-:W3:Y:S01]  /*03c0*/  F2I.F64.TRUNC R2, R2 ;  /* 0x0000000200027311 */ /* 0x004ee2000030d100 */
[----:B------:R-:W2:Y:S02]  /*03d0*/  LDG.E.64 R4, desc[UR8][R6.64+0x30] ;  /* 0x0000300806047981 */ /* 0x000ea4000c1e1b00 */
[----:B------:R-:W-:Y:S02]  /*03e0*/  IMAD R8, R8, 0x4, R1 ;  /* 0x0000000408087824 */ /* 0x000fe400078e0201 */
[----:B----4-:R-:W-:-:S05]  /*03f0*/  VIADD R9, R0, 0x1 ;  /* 0x0000000100097836 */ /* 0x010fca0000000000 */
[----:B------:R1:W-:Y:S04]  /*0400*/  STL [R12], R9 ;  /* 0x000000090c007387 */ /* 0x0003e80000100800 */
[----:B------:R-:W4:Y:S01]  /*0410*/  LDL R0, [R8] ;  /* 0x0000000008007983 */ /* 0x000f220000100800 */
[----:B---3--:R-:W-:-:S04]  /*0420*/  SHF.R.S32.HI R11, RZ, 0x1f, R2 ;  /* 0x0000001fff0b7819 */ /* 0x008fc80000011402 */
[----:B------:R-:W-:-:S04]  /*0430*/  LEA.HI R11, R11, R2, RZ, 0x4 ;  /* 0x000000020b0b7211 */ /* 0x000fc800078f20ff */
[----:B------:R-:W-:-:S05]  /*0440*/  LOP3.LUT R11, R11, 0xfffffff0, RZ, 0xc0, !PT ;  /* 0xfffffff00b0b7812 */ /* 0x000fca00078ec0ff */
[----:B------:R-:W-:Y:S01]  /*0450*/  IMAD.IADD R10, R2, 0x1, -R11 ;  /* 0x00000001020a7824 */ /* 0x000fe200078e0a0b */
[----:B--2---:R-:W1:Y:S01]  /*0460*/  F2I.F64.TRUNC R4, R4 ;  /* 0x0000000400047311 */ /* 0x004e62000030d100 */
[----:B------:R-:W2:Y:S02]  /*0470*/  LDG.E.64 R2, desc[UR8][R6.64+0x38] ;  /* 0x0000380806027981 */ /* 0x000ea4000c1e1b00 */
[----:B------:R-:W-:Y:S01]  /*0480*/  IMAD R10, R10, 0x4, R1 ;  /* 0x000000040a0a7824 */ /* 0x000fe200078e0201 */
[----:B----4-:R-:W-:-:S05]  /*0490*/  IADD3 R11, PT, PT, R0, 0x1, RZ ;  /* 0x00000001000b7810 */ /* 0x010fca0007ffe0ff */
        /* <DEDUP_REMOVED lines=54> */
[----:B------:R-:W-:-:S04]  /*0800*/  LOP3.LUT R11, R11, 0xfffffff0, RZ, 0xc0, !PT ;  /* 0xfffffff00b0b7812 */ /* 0x000fc800078ec0ff */
[----:B------:R-:W-:Y:S01]  /*0810*/  IADD3 R10, PT, PT, R2, -R11, RZ ;  /* 0x8000000b020a7210 */ /* 0x000fe20007ffe0ff */
[----:B--2---:R-:W1:Y:S01]  /*0820*/  F2I.F64.TRUNC R4, R4 ;  /* 0x0000000400047311 */ /* 0x004e62000030d100 */
[----:B------:R-:W2:Y:S03]  /*0830*/  LDG.E.64 R2, desc[UR8][R6.64+0x68] ;  /* 0x0000680806027981 */ /* 0x000ea6000c1e1b00 */
[----:B------:R-:W-:Y:S02]  /*0840*/  IMAD R10, R10, 0x4, R1 ;  /* 0x000000040a0a7824 */ /* 0x000fe400078e0201 */
[----:B----4-:R-:W-:-:S05]  /*0850*/  VIADD R11, R0, 0x1 ;  /* 0x00000001000b7836 */ /* 0x010fca0000000000 */
[----:B------:R3:W-:Y:S04]  /*0860*/  STL [R8], R11 ;  /* 0x0000000b08007387 */ /* 0x0007e80000100800 */
[----:B------:R-:W4:Y:S01]  /*0870*/  LDL R0, [R10] ;  /* 0x000000000a007983 */ /* 0x000f220000100800 */
[----:B-1----:R-:W-:-:S04]  /*0880*/  SHF.R.S32.HI R9, RZ, 0x1f, R4 ;  /* 0x0000001fff097819 */ /* 0x002fc80000011404 */
[----:B------:R-:W-:-:S04]  /*0890*/  LEA.HI R9, R9, R4, RZ, 0x4 ;  /* 0x0000000409097211 */ /* 0x000fc800078f20ff */
[----:B------:R-:W-:-:S05]  /*08a0*/  LOP3.LUT R9, R9, 0xfffffff0, RZ, 0xc0, !PT ;  /* 0xfffffff009097812 */ /* 0x000fca00078ec0ff */
[----:B------:R-:W-:Y:S01]  /*08b0*/  IMAD.IADD R12, R4, 0x1, -R9 ;  /* 0x00000001040c7824 */ /* 0x000fe200078e0a09 */
[----:B--2---:R-:W3:Y:S01]  /*08c0*/  F2I.F64.TRUNC R2, R2 ;  /* 0x0000000200027311 */ /* 0x004ee2000030d100 */
[----:B------:R-:W2:Y:S03]  /*08d0*/  LDG.E.64 R4, desc[UR8][R6.64+0x70] ;  /* 0x0000700806047981 */ /* 0x000ea6000c1e1b00 */
[----:B------:R-:W-:Y:S01]  /*08e0*/  LEA R12, R12, R1, 0x2 ;  /* 0x000000010c0c7211 */ /* 0x000fe200078e10ff */
        /* <DEDUP_REMOVED lines=9> */
[----:B------:R-:W-:Y:S02]  /*0980*/  IMAD R8, R8, 0x4, R1 ;  /* 0x0000000408087824 */ /* 0x000fe400078e0201 */
[----:B----4-:R-:W-:-:S05]  /*0990*/  VIADD R11, R0, 0x1 ;  /* 0x00000001000b7836 */ /* 0x010fca0000000000 */
[----:B------:R-:W-:Y:S04]  /*09a0*/  STL [R12], R11 ;  /* 0x0000000b0c007387 */ /* 0x000fe80000100800 */
[----:B------:R-:W3:Y:S01]  /*09b0*/  LDL R0, [R8] ;  /* 0x0000000008007983 */ /* 0x000ee20000100800 */
[----:B-1----:R-:W-:-:S04]  /*09c0*/  SHF.R.S32.HI R9, RZ, 0x1f, R4 ;  /* 0x0000001fff097819 */ /* 0x002fc80000011404 */
[----:B------:R-:W-:-:S04]  /*09d0*/  LEA.HI R9, R9, R4, RZ, 0x4 ;  /* 0x0000000409097211 */ /* 0x000fc800078f20ff */
[----:B------:R-:W-:-:S05]  /*09e0*/  LOP3.LUT R9, R9, 0xfffffff0, RZ, 0xc0, !PT ;  /* 0xfffffff009097812 */ /* 0x000fca00078ec0ff */
[----:B------:R-:W-:Y:S01]  /*09f0*/  IMAD.IADD R10, R4, 0x1, -R9 ;  /* 0x00000001040a7824 */ /* 0x000fe200078e0a09 */
[----:B--2---:R-:W1:Y:S01]  /*0a00*/  F2I.F64.TRUNC R2, R2 ;  /* 0x0000000200027311 */ /* 0x004e62000030d100 */
[----:B---3--:R-:W-:Y:S02]  /*0a10*/  IADD3 R9, PT, PT, R0, 0x1, RZ ;  /* 0x0000000100097810 */ /* 0x008fe40007ffe0ff */
[----:B------:R-:W-:-:S03]  /*0a20*/  IMAD R0, R10, 0x4, R1 ;  /* 0x000000040a007824 */ /* 0x000fc600078e0201 */
[----:B------:R-:W-:Y:S04]  /*0a30*/  STL [R8], R9 ;  /* 0x0000000908007387 */ /* 0x000fe80000100800 */
[----:B------:R-:W2:Y:S01]  /*0a40*/  LDL R10, [R0] ;  /* 0x00000000000a7983 */ /* 0x000ea20000100800 */
[----:B-1----:R-:W-:-:S04]  /*0a50*/  SHF.R.S32.HI R5, RZ, 0x1f, R2 ;  /* 0x0000001fff057819 */ /* 0x002fc80000011402 */
[----:B------:R-:W-:-:S04]  /*0a60*/  LEA.HI R5, R5, R2, RZ, 0x4 ;  /* 0x0000000205057211 */ /* 0x000fc800078f20ff */
[----:B------:R-:W-:-:S05]  /*0a70*/  LOP3.LUT R5, R5, 0xfffffff0, RZ, 0xc0, !PT ;  /* 0xfffffff005057812 */ /* 0x000fca00078ec0ff */
[----:B------:R-:W-:-:S04]  /*0a80*/  IMAD.IADD R4, R2, 0x1, -R5 ;  /* 0x0000000102047824 */ /* 0x000fc800078e0a05 */
[----:B------:R-:W-:Y:S02]  /*0a90*/  IMAD R16, R4, 0x4, R1 ;  /* 0x0000000404107824 */ /* 0x000fe400078e0201 */
[----:B--2---:R-:W-:-:S05]  /*0aa0*/  VIADD R17, R10, 0x1 ;  /* 0x000000010a117836 */ /* 0x004fca0000000000 */
[----:B------:R1:W-:Y:S04]  /*0ab0*/  STL [R0], R17 ;  /* 0x0000001100007387 */ /* 0x0003e80000100800 */
[----:B------:R-:W2:Y:S01]  /*0ac0*/  LDL R4, [R16] ;  /* 0x0000000010047983 */ /* 0x000ea20000100800 */
[----:B-1----:R-:W1:Y:S01]  /*0ad0*/  S2R R0, SR_LANEID ;  /* 0x0000000000007919 */ /* 0x002e620000000000 */
[----:B--2---:R-:W-:-:S05]  /*0ae0*/  IADD3 R19, PT, PT, R4, 0x1, RZ ;  /* 0x0000000104137810 */ /* 0x004fca0007ffe0ff */
[----:B------:R2:W-:Y:S04]  /*0af0*/  STL [R16], R19 ;  /* 0x0000001310007387 */ /* 0x0005e80000100800 */
[----:B------:R-:W3:Y:S04]  /*0b00*/  LDL.128 R20, [R1] ;  /* 0x0000000001147983 */ /* 0x000ee80000100c00 */
[----:B------:R-:W4:Y:S04]  /*0b10*/  LDL.128 R8, [R1+0x10] ;  /* 0x0000100001087983 */ /* 0x000f280000100c00 */
[----:B------:R-:W5:Y:S04]  /*0b20*/  LDL.128 R12, [R1+0x20] ;  /* 0x00002000010c7983 */ /* 0x000f680000100c00 */
[----:B------:R-:W5:Y:S01]  /*0b30*/  LDL.128 R4, [R1+0x30] ;  /* 0x0000300001047983 */ /* 0x000f620000100c00 */
[----:B------:R-:W-:-:S02]  /*0b40*/  VOTEU.ANY UR4, UPT, PT ;  /* 0x0000000000047886 */ /* 0x000fc400038e0100 */
[----:B------:R-:W-:Y:S01]  /*0b50*/  UFLO.U32 UR4, UR4 ;  /* 0x00000004000472bd */ /* 0x000fe200080e0000 */
[----:B--2---:R-:W2:Y:S05]  /*0b60*/  LDC.64 R16, c[0x0][0x388] ;  /* 0x0000e200ff107b82 */ /* 0x004eaa0000000a00 */
[----:B-1----:R-:W-:Y:S01]  /*0b70*/  ISETP.EQ.U32.AND P0, PT, R0, UR4, PT ;  /* 0x0000000400007c0c */ /* 0x002fe2000bf02070 */
[----:B0-----:R-:W-:-:S06]  /*0b80*/  UIADD3 UR4, UP0, UPT, UR6, 0x4, URZ ;  /* 0x0000000406047890 */ /* 0x001fcc000ff1e0ff */
[----:B------:R-:W-:Y:S01]  /*0b90*/  IMAD.U32 R2, RZ, RZ, UR4 ;  /* 0x00000004ff027e24 */ /* 0x000fe2000f8e00ff */
[----:B------:R-:W-:-:S06]  /*0ba0*/  UIADD3.X UR5, UPT, UPT, URZ, UR7, URZ, UP0, !UPT ;  /* 0x00000007ff057290 */ /* 0x000fcc00087fe4ff */
[----:B------:R-:W-:Y:S01]  /*0bb0*/  IMAD.U32 R3, RZ, RZ, UR5 ;  /* 0x00000005ff037e24 */ /* 0x000fe2000f8e00ff */
[----:B---3--:R-:W0:Y:S08]  /*0bc0*/  REDUX.SUM UR10, R20 ;  /* 0x00000000140a73c4 */ /* 0x008e30000000c000 */
[----:B------:R-:W-:Y:S08]  /*0bd0*/  REDUX.SUM UR11, R21 ;  /* 0x00000000150b73c4 */ /* 0x000ff0000000c000 */
[----:B------:R-:W1:Y:S08]  /*0be0*/  REDUX.SUM UR12, R22 ;  /* 0x00000000160c73c4 */ /* 0x000e70000000c000 */
[----:B------:R-:W3:Y:S08]  /*0bf0*/  REDUX.SUM UR13, R23 ;  /* 0x00000000170d73c4 */ /* 0x000ef0000000c000 */
[----:B----4-:R-:W4:Y:S08]  /*0c00*/  REDUX.SUM UR14, R8 ;  /* 0x00000000080e73c4 */ /* 0x010f30000000c000 */
[----:B------:R0:W4:Y:S08]  /*0c10*/  REDUX.SUM UR15, R9 ;  /* 0x00000000090f73c4 */ /* 0x000130000000c000 */
[----:B------:R-:W4:Y:S08]  /*0c20*/  REDUX.SUM UR16, R10 ;  /* 0x000000000a1073c4 */ /* 0x000f30000000c000 */
[----:B------:R-:W-:Y:S08]  /*0c30*/  REDUX.SUM UR17, R11 ;  /* 0x000000000b1173c4 */ /* 0x000ff0000000c000 */
[----:B-----5:R-:W-:Y:S08]  /*0c40*/  REDUX.SUM UR18, R12 ;  /* 0x000000000c1273c4 */ /* 0x020ff0000000c000 */
[----:B------:R1:W5:Y:S08]  /*0c50*/  REDUX.SUM UR19, R13 ;  /* 0x000000000d1373c4 */ /* 0x000370000000c000 */
[----:B------:R-:W5:Y:S08]  /*0c60*/  REDUX.SUM UR20, R14 ;  /* 0x000000000e1473c4 */ /* 0x000f70000000c000 */
[----:B------:R-:W-:Y:S08]  /*0c70*/  REDUX.SUM UR21, R15 ;  /* 0x000000000f1573c4 */ /* 0x000ff0000000c000 */
[----:B------:R-:W5:Y:S08]  /*0c80*/  REDUX.SUM UR22, R4 ;  /* 0x00000000041673c4 */ /* 0x000f70000000c000 */
[----:B------:R3:W5:Y:S08]  /*0c90*/  REDUX.SUM UR23, R5 ;  /* 0x00000000051773c4 */ /* 0x000770000000c000 */
[----:B------:R-:W5:Y:S08]  /*0ca0*/  REDUX.SUM UR6, R6 ;  /* 0x00000000060673c4 */ /* 0x000f70000000c000 */
[----:B------:R4:W5:Y:S01]  /*0cb0*/  REDUX.SUM UR4, R7 ;  /* 0x00000000070473c4 */ /* 0x000962000000c000 */
[----:B0-----:R-:W-:Y:S01]  /*0cc0*/  IMAD.U32 R9, RZ, RZ, UR10 ;  /* 0x0000000aff097e24 */ /* 0x001fe2000f8e00ff */
[----:B-1----:R-:W-:Y:S01]  /*0cd0*/  MOV R13, UR12 ;  /* 0x0000000c000d7c02 */ /* 0x002fe20008000f00 */
[----:B------:R-:W-:-:S02]  /*0ce0*/  IMAD.U32 R11, RZ, RZ, UR11 ;  /* 0x0000000bff0b7e24 */ /* 0x000fc4000f8e00ff */
[----:B---3--:R-:W-:Y:S01]  /*0cf0*/  IMAD.U32 R5, RZ, RZ, UR13 ;  /* 0x0000000dff057e24 */ /* 0x008fe2000f8e00ff */
[----:B--2---:R0:W-:Y:S01]  /*0d00*/  @P0 REDG.E.ADD.STRONG.GPU desc[UR8][R16.64], R9 ;  /* 0x000000091000098e */ /* 0x0041e2000c12e108 */
[----:B----4-:R-:W-:Y:S02]  /*0d10*/  IMAD.U32 R15, RZ, RZ, UR14 ;  /* 0x0000000eff0f7e24 */ /* 0x010fe4000f8e00ff */
[----:B------:R-:W-:Y:S01]  /*0d20*/  IMAD.U32 R19, RZ, RZ, UR15 ;  /* 0x0000000fff137e24 */ /* 0x000fe2000f8e00ff */
[----:B------:R1:W-:Y:S01]  /*0d30*/  @P0 REDG.E.ADD.STRONG.GPU desc[UR8][R2.64], R11 ;  /* 0x0000000b0200098e */ /* 0x0003e2000c12e108 */
[----:B------:R-:W-:-:S03]  /*0d40*/  IMAD.U32 R7, RZ, RZ, UR16 ;  /* 0x00000010ff077e24 */ /* 0x000fc6000f8e00ff */
[----:B------:R2:W-:Y:S01]  /*0d50*/  @P0 REDG.E.ADD.STRONG.GPU desc[UR8][R2.64+0x4], R13 ;  /* 0x0000040d0200098e */ /* 0x0005e2000c12e108 */
[----:B-----5:R-:W-:Y:S01]  /*0d60*/  IMAD.U32 R21, RZ, RZ, UR19 ;  /* 0x00000013ff157e24 */ /* 0x020fe2000f8e00ff */
[----:B0-----:R-:W-:Y:S02]  /*0d70*/  MOV R9, UR17 ;  /* 0x0000001100097c02 */ /* 0x001fe40008000f00 */
[----:B------:R0:W-:Y:S01]  /*0d80*/  @P0 REDG.E.ADD.STRONG.GPU desc[UR8][R2.64+0x8], R5 ;  /* 0x000008050200098e */ /* 0x0001e2000c12e108 */
[----:B------:R-:W-:Y:S02]  /*0d90*/  IMAD.U32 R17, RZ, RZ, UR18 ;  /* 0x00000012ff117e24 */ /* 0x000fe4000f8e00ff */
[----:B------:R-:W-:Y:S01]  /*0da0*/  IMAD.U32 R23, RZ, RZ, UR20 ;  /* 0x00000014ff177e24 */ /* 0x000fe2000f8e00ff */
[----:B------:R3:W-:Y:S01]  /*0db0*/  @P0 REDG.E.ADD.STRONG.GPU desc[UR8][R2.64+0xc], R15 ;  /* 0x00000c0f0200098e */ /* 0x0007e2000c12e108 */
[----:B-1----:R-:W-:-:S03]  /*0dc0*/  MOV R11, UR22 ;  /* 0x00000016000b7c02 */ /* 0x002fc60008000f00 */
[----:B------:R1:W-:Y:S01]  /*0dd0*/  @P0 REDG.E.ADD.STRONG.GPU desc[UR8][R2.64+0x10], R19 ;  /* 0x000010130200098e */ /* 0x0003e2000c12e108 */
[----:B--2---:R-:W-:-:S03]  /*0de0*/  IMAD.U32 R13, RZ, RZ, UR23 ;  /* 0x00000017ff0d7e24 */ /* 0x004fc6000f8e00ff */
[----:B------:R-:W-:Y:S01]  /*0df0*/  @P0 REDG.E.ADD.STRONG.GPU desc[UR8][R2.64+0x14], R7 ;  /* 0x000014070200098e */ /* 0x000fe2000c12e108 */
[----:B0-----:R-:W-:-:S03]  /*0e00*/  IMAD.U32 R5, RZ, RZ, UR21 ;  /* 0x00000015ff057e24 */ /* 0x001fc6000f8e00ff */
[----:B------:R-:W-:Y:S01]  /*0e10*/  @P0 REDG.E.ADD.STRONG.GPU desc[UR8][R2.64+0x18], R9 ;  /* 0x000018090200098e */ /* 0x000fe2000c12e108 */
[----:B---3--:R-:W-:-:S03]  /*0e20*/  IMAD.U32 R15, RZ, RZ, UR6 ;  /* 0x00000006ff0f7e24 */ /* 0x008fc6000f8e00ff */
[----:B------:R-:W-:Y:S01]  /*0e30*/  @P0 REDG.E.ADD.STRONG.GPU desc[UR8][R2.64+0x1c], R17 ;  /* 0x00001c110200098e */ /* 0x000fe2000c12e108 */
[----:B-1----:R-:W-:-:S03]  /*0e40*/  IMAD.U32 R19, RZ, RZ, UR4 ;  /* 0x00000004ff137e24 */ /* 0x002fc6000f8e00ff */
[----:B------:R-:W-:Y:S04]  /*0e50*/  @P0 REDG.E.ADD.STRONG.GPU desc[UR8][R2.64+0x20], R21 ;  /* 0x000020150200098e */ /* 0x000fe8000c12e108 */
[----:B------:R-:W-:Y:S04]  /*0e60*/  @P0 REDG.E.ADD.STRONG.GPU desc[UR8][R2.64+0x24], R23 ;  /* 0x000024170200098e */ /* 0x000fe8000c12e108 */
[----:B------:R-:W-:Y:S04]  /*0e70*/  @P0 REDG.E.ADD.STRONG.GPU desc[UR8][R2.64+0x28], R5 ;  /* 0x000028050200098e */ /* 0x000fe8000c12e108 */
[----:B------:R-:W-:Y:S04]  /*0e80*/  @P0 REDG.E.ADD.STRONG.GPU desc[UR8][R2.64+0x2c], R11 ;  /* 0x00002c0b0200098e */ /* 0x000fe8000c12e108 */
[----:B------:R-:W-:Y:S04]  /*0e90*/  @P0 REDG.E.ADD.STRONG.GPU desc[UR8][R2.64+0x30], R13 ;  /* 0x0000300d0200098e */ /* 0x000fe8000c12e108 */
[----:B------:R-:W-:Y:S04]  /*0ea0*/  @P0 REDG.E.ADD.STRONG.GPU desc[UR8][R2.64+0x34], R15 ;  /* 0x0000340f0200098e */ /* 0x000fe8000c12e108 */
[----:B------:R-:W-:Y:S01]  /*0eb0*/  @P0 REDG.E.ADD.STRONG.GPU desc[UR8][R2.64+0x38], R19 ;  /* 0x000038130200098e */ /* 0x000fe2000c12e108 */
[----:B------:R-:W-:Y:S05]  /*0ec0*/  EXIT ;  /* 0x000000000000794d */ /* 0x000fea0003800000 */
.L_x_0:
[----:B------:R-:W-:-:S00]  /*0ed0*/  BRA `(.L_x_0) ;  /* 0xfffffffc00fc7947 */ /* 0x000fc0000383ffff */
[----:B------:R-:W-:-:S00]  /*0ee0*/  NOP ;  /* 0x0000000000007918 */ /* 0x000fc00000000000 */
        /* <DEDUP_REMOVED lines=9> */
.L_x_1:


//--------------------- .nv.shared.reserved.0     --------------------------
	.section	.nv.shared.reserved.0,"aw",@nobits
	.weak		__nv_reservedSMEM_offset_0_alias
	.size		__nv_reservedSMEM_offset_0_alias, 0, 64
	.other		__nv_reservedSMEM_offset_0_alias,@"STO_CUDA_RESERVED_SHARED STV_DEFAULT"
__nv_reservedSMEM_offset_0_alias:
	.zero		0
	.zero		64


//--------------------- .nv.constant0._Z12sortIntoBinsPdPi --------------------------
	.section	.nv.constant0._Z12sortIntoBinsPdPi,"a",@progbits
	.sectionflags	@""
	.align	4
.nv.constant0._Z12sortIntoBinsPdPi:
	.zero		912


//--------------------- SYMBOLS --------------------------

	.type		.nv.reservedSmem.offset0,@object
	.size		.nv.reservedSmem.offset0,0x4
